//
// Generated by NVIDIA NVVM Compiler
//
// Compiler Build ID: CL-36424714
// Cuda compilation tools, release 13.0, V13.0.88
// Based on NVVM 20.0.0
//

.version 9.0
.target sm_100
.address_size 64

	// .globl	_Z10mysgemm_v2iiifPfS_fS_
// _ZZ10mysgemm_v2iiifPfS_fS_E2sa has been demoted
// _ZZ10mysgemm_v2iiifPfS_fS_E2sb has been demoted

.visible .entry _Z10mysgemm_v2iiifPfS_fS_(
	.param .u32 _Z10mysgemm_v2iiifPfS_fS__param_0,
	.param .u32 _Z10mysgemm_v2iiifPfS_fS__param_1,
	.param .u32 _Z10mysgemm_v2iiifPfS_fS__param_2,
	.param .f32 _Z10mysgemm_v2iiifPfS_fS__param_3,
	.param .u64 .ptr .align 1 _Z10mysgemm_v2iiifPfS_fS__param_4,
	.param .u64 .ptr .align 1 _Z10mysgemm_v2iiifPfS_fS__param_5,
	.param .f32 _Z10mysgemm_v2iiifPfS_fS__param_6,
	.param .u64 .ptr .align 1 _Z10mysgemm_v2iiifPfS_fS__param_7
)
.maxntid 1024
{
	.reg .pred 	%p<3>;
	.reg .b32 	%r<34>;
	.reg .b32 	%f<110>;
	.reg .b64 	%rd<27>;
	// demoted variable
	.shared .align 4 .b8 _ZZ10mysgemm_v2iiifPfS_fS_E2sa[4096];
	// demoted variable
	.shared .align 4 .b8 _ZZ10mysgemm_v2iiifPfS_fS_E2sb[4096];
	ld.param.u32 	%r11, [_Z10mysgemm_v2iiifPfS_fS__param_0];
	ld.param.u32 	%r12, [_Z10mysgemm_v2iiifPfS_fS__param_1];
	ld.param.u32 	%r13, [_Z10mysgemm_v2iiifPfS_fS__param_2];
	ld.param.f32 	%f4, [_Z10mysgemm_v2iiifPfS_fS__param_3];
	ld.param.u64 	%rd8, [_Z10mysgemm_v2iiifPfS_fS__param_4];
	ld.param.u64 	%rd9, [_Z10mysgemm_v2iiifPfS_fS__param_5];
	ld.param.f32 	%f5, [_Z10mysgemm_v2iiifPfS_fS__param_6];
	ld.param.u64 	%rd10, [_Z10mysgemm_v2iiifPfS_fS__param_7];
	mov.u32 	%r1, %tid.x;
	mov.u32 	%r2, %tid.y;
	mov.u32 	%r14, %ctaid.x;
	mov.u32 	%r15, %ctaid.y;
	shl.b32 	%r3, %r14, 5;
	shl.b32 	%r4, %r15, 5;
	setp.lt.s32 	%p1, %r13, 1;
	mov.f32 	%f109, 0f00000000;
	@%p1 bra 	$L__BB0_3;
	mul.lo.s32 	%r17, %r12, %r4;
	mad.lo.s32 	%r18, %r11, %r2, %r1;
	shl.b32 	%r19, %r1, 5;
	add.s32 	%r20, %r19, %r2;
	shl.b32 	%r21, %r20, 2;
	mov.u32 	%r22, _ZZ10mysgemm_v2iiifPfS_fS_E2sa;
	add.s32 	%r5, %r22, %r21;
	mad.lo.s32 	%r23, %r12, %r2, %r1;
	shl.b32 	%r24, %r2, 5;
	add.s32 	%r25, %r24, %r1;
	shl.b32 	%r26, %r25, 2;
	mov.u32 	%r27, _ZZ10mysgemm_v2iiifPfS_fS_E2sb;
	add.s32 	%r6, %r27, %r26;
	shl.b32 	%r28, %r11, 5;
	shl.b32 	%r29, %r1, 7;
	add.s32 	%r7, %r22, %r29;
	shl.b32 	%r30, %r2, 7;
	add.s32 	%r8, %r27, %r30;
	mul.wide.s32 	%rd11, %r3, 4;
	mul.wide.s32 	%rd12, %r18, 4;
	add.s64 	%rd13, %rd11, %rd12;
	cvta.to.global.u64 	%rd14, %rd8;
	add.s64 	%rd26, %rd14, %rd13;
	mul.wide.s32 	%rd2, %r28, 4;
	mul.wide.s32 	%rd15, %r17, 4;
	mul.wide.s32 	%rd16, %r23, 4;
	add.s64 	%rd17, %rd15, %rd16;
	cvta.to.global.u64 	%rd18, %rd9;
	add.s64 	%rd25, %rd18, %rd17;
	mov.f32 	%f109, 0f00000000;
	mov.b32 	%r33, 0;
$L__BB0_2:
	ld.global.f32 	%f8, [%rd26];
	st.shared.f32 	[%r5], %f8;
	ld.global.f32 	%f9, [%rd25];
	st.shared.f32 	[%r6], %f9;
	bar.sync 	0;
	ld.shared.f32 	%f10, [%r7];
	ld.shared.f32 	%f11, [%r8];
	fma.rn.f32 	%f12, %f10, %f11, %f109;
	ld.shared.f32 	%f13, [%r7+4];
	ld.shared.f32 	%f14, [%r8+4];
	fma.rn.f32 	%f15, %f13, %f14, %f12;
	ld.shared.f32 	%f16, [%r7+8];
	ld.shared.f32 	%f17, [%r8+8];
	fma.rn.f32 	%f18, %f16, %f17, %f15;
	ld.shared.f32 	%f19, [%r7+12];
	ld.shared.f32 	%f20, [%r8+12];
	fma.rn.f32 	%f21, %f19, %f20, %f18;
	ld.shared.f32 	%f22, [%r7+16];
	ld.shared.f32 	%f23, [%r8+16];
	fma.rn.f32 	%f24, %f22, %f23, %f21;
	ld.shared.f32 	%f25, [%r7+20];
	ld.shared.f32 	%f26, [%r8+20];
	fma.rn.f32 	%f27, %f25, %f26, %f24;
	ld.shared.f32 	%f28, [%r7+24];
	ld.shared.f32 	%f29, [%r8+24];
	fma.rn.f32 	%f30, %f28, %f29, %f27;
	ld.shared.f32 	%f31, [%r7+28];
	ld.shared.f32 	%f32, [%r8+28];
	fma.rn.f32 	%f33, %f31, %f32, %f30;
	ld.shared.f32 	%f34, [%r7+32];
	ld.shared.f32 	%f35, [%r8+32];
	fma.rn.f32 	%f36, %f34, %f35, %f33;
	ld.shared.f32 	%f37, [%r7+36];
	ld.shared.f32 	%f38, [%r8+36];
	fma.rn.f32 	%f39, %f37, %f38, %f36;
	ld.shared.f32 	%f40, [%r7+40];
	ld.shared.f32 	%f41, [%r8+40];
	fma.rn.f32 	%f42, %f40, %f41, %f39;
	ld.shared.f32 	%f43, [%r7+44];
	ld.shared.f32 	%f44, [%r8+44];
	fma.rn.f32 	%f45, %f43, %f44, %f42;
	ld.shared.f32 	%f46, [%r7+48];
	ld.shared.f32 	%f47, [%r8+48];
	fma.rn.f32 	%f48, %f46, %f47, %f45;
	ld.shared.f32 	%f49, [%r7+52];
	ld.shared.f32 	%f50, [%r8+52];
	fma.rn.f32 	%f51, %f49, %f50, %f48;
	ld.shared.f32 	%f52, [%r7+56];
	ld.shared.f32 	%f53, [%r8+56];
	fma.rn.f32 	%f54, %f52, %f53, %f51;
	ld.shared.f32 	%f55, [%r7+60];
	ld.shared.f32 	%f56, [%r8+60];
	fma.rn.f32 	%f57, %f55, %f56, %f54;
	ld.shared.f32 	%f58, [%r7+64];
	ld.shared.f32 	%f59, [%r8+64];
	fma.rn.f32 	%f60, %f58, %f59, %f57;
	ld.shared.f32 	%f61, [%r7+68];
	ld.shared.f32 	%f62, [%r8+68];
	fma.rn.f32 	%f63, %f61, %f62, %f60;
	ld.shared.f32 	%f64, [%r7+72];
	ld.shared.f32 	%f65, [%r8+72];
	fma.rn.f32 	%f66, %f64, %f65, %f63;
	ld.shared.f32 	%f67, [%r7+76];
	ld.shared.f32 	%f68, [%r8+76];
	fma.rn.f32 	%f69, %f67, %f68, %f66;
	ld.shared.f32 	%f70, [%r7+80];
	ld.shared.f32 	%f71, [%r8+80];
	fma.rn.f32 	%f72, %f70, %f71, %f69;
	ld.shared.f32 	%f73, [%r7+84];
	ld.shared.f32 	%f74, [%r8+84];
	fma.rn.f32 	%f75, %f73, %f74, %f72;
	ld.shared.f32 	%f76, [%r7+88];
	ld.shared.f32 	%f77, [%r8+88];
	fma.rn.f32 	%f78, %f76, %f77, %f75;
	ld.shared.f32 	%f79, [%r7+92];
	ld.shared.f32 	%f80, [%r8+92];
	fma.rn.f32 	%f81, %f79, %f80, %f78;
	ld.shared.f32 	%f82, [%r7+96];
	ld.shared.f32 	%f83, [%r8+96];
	fma.rn.f32 	%f84, %f82, %f83, %f81;
	ld.shared.f32 	%f85, [%r7+100];
	ld.shared.f32 	%f86, [%r8+100];
	fma.rn.f32 	%f87, %f85, %f86, %f84;
	ld.shared.f32 	%f88, [%r7+104];
	ld.shared.f32 	%f89, [%r8+104];
	fma.rn.f32 	%f90, %f88, %f89, %f87;
	ld.shared.f32 	%f91, [%r7+108];
	ld.shared.f32 	%f92, [%r8+108];
	fma.rn.f32 	%f93, %f91, %f92, %f90;
	ld.shared.f32 	%f94, [%r7+112];
	ld.shared.f32 	%f95, [%r8+112];
	fma.rn.f32 	%f96, %f94, %f95, %f93;
	ld.shared.f32 	%f97, [%r7+116];
	ld.shared.f32 	%f98, [%r8+116];
	fma.rn.f32 	%f99, %f97, %f98, %f96;
	ld.shared.f32 	%f100, [%r7+120];
	ld.shared.f32 	%f101, [%r8+120];
	fma.rn.f32 	%f102, %f100, %f101, %f99;
	ld.shared.f32 	%f103, [%r7+124];
	ld.shared.f32 	%f104, [%r8+124];
	fma.rn.f32 	%f109, %f103, %f104, %f102;
	bar.sync 	0;
	add.s32 	%r33, %r33, 32;
	add.s64 	%rd26, %rd26, %rd2;
	add.s64 	%rd25, %rd25, 128;
	setp.lt.s32 	%p2, %r33, %r13;
	@%p2 bra 	$L__BB0_2;
$L__BB0_3:
	mad.lo.s32 	%r31, %r13, %r4, %r3;
	cvt.s64.s32 	%rd19, %r31;
	cvta.to.global.u64 	%rd20, %rd10;
	mad.lo.s32 	%r32, %r13, %r2, %r1;
	cvt.s64.s32 	%rd21, %r32;
	add.s64 	%rd22, %rd19, %rd21;
	shl.b64 	%rd23, %rd22, 2;
	add.s64 	%rd24, %rd20, %rd23;
	ld.global.f32 	%f105, [%rd24];
	mul.f32 	%f106, %f5, %f105;
	fma.rn.f32 	%f107, %f4, %f109, %f106;
	st.global.f32 	[%rd24], %f107;
	ret;

}


// ===== COMPILED SASS (sm_100) =====

	.target	sm_100

	.elftype	@"ET_EXEC"


//--------------------- .note.nv.tkinfo           --------------------------
	.section	.note.nv.tkinfo,"",@"SHT_NOTE"
	.sectionflags	@"SHF_NOTE_NV_TKINFO"
	.tkinfo
        /*0018*/ 	.word	0x00000002
        /*0030*/ 	.string	""
        /*0030*/ 	.string	"ptxas"
        /*0030*/ 	.string	"Cuda compilation tools, release 13.0, V13.0.88"
        /*0030*/ 	.string	"Build cuda_13.0.r13.0/compiler.36424714_0"
        /*0030*/ 	.string	"-arch sm_100 -m 64 "



//--------------------- .note.nv.cuinfo           --------------------------
	.section	.note.nv.cuinfo,"",@"SHT_NOTE"
	.sectionflags	@"SHF_NOTE_NV_CUINFO"
        /*0018*/ 	.short	0x0002
        /*001a*/ 	.short	0x0064
        /*001c*/ 	.short	0x0082
	.zero		2


//--------------------- .nv.info                  --------------------------
	.section	.nv.info,"",@"SHT_CUDA_INFO"
	.align	4


	//----- nvinfo : EIATTR_REGCOUNT
	.align		4
        /*0000*/ 	.byte	0x04, 0x2f
        /*0002*/ 	.short	(.L_1 - .L_0)
	.align		4
.L_0:
        /*0004*/ 	.word	index@(_Z10mysgemm_v2iiifPfS_fS_)
        /*0008*/ 	.word	0x00000020


	//----- nvinfo : EIATTR_FRAME_SIZE
	.align		4
.L_1:
        /*000c*/ 	.byte	0x04, 0x11
        /*000e*/ 	.short	(.L_3 - .L_2)
	.align		4
.L_2:
        /*0010*/ 	.word	index@(_Z10mysgemm_v2iiifPfS_fS_)
        /*0014*/ 	.word	0x00000000


	//----- nvinfo : EIATTR_MIN_STACK_SIZE
	.align		4
.L_3:
        /*0018*/ 	.byte	0x04, 0x12
        /*001a*/ 	.short	(.L_5 - .L_4)
	.align		4
.L_4:
        /*001c*/ 	.word	index@(_Z10mysgemm_v2iiifPfS_fS_)
        /*0020*/ 	.word	0x00000000
.L_5:


//--------------------- .nv.compat                --------------------------
	.section	.nv.compat,"",@"SHT_CUDA_COMPAT_INFO"
	.align	4
        /*0000*/ 	.byte	0x02, 0x09, 0x00, 0x00, 0x02, 0x02, 0x01, 0x00, 0x02, 0x05, 0x05, 0x00, 0x03, 0x07, 0x01, 0x01
        /*0010*/ 	.byte	0x02, 0x03, 0x00, 0x00, 0x02, 0x06, 0x01, 0x00, 0x04, 0x0b, 0x08, 0x00, 0x09, 0x00, 0x00, 0x00
        /*0020*/ 	.byte	0x00, 0x00, 0x00, 0x00


//--------------------- .nv.info._Z10mysgemm_v2iiifPfS_fS_ --------------------------
	.section	.nv.info._Z10mysgemm_v2iiifPfS_fS_,"",@"SHT_CUDA_INFO"
	.sectionflags	@""
	.align	4


	//----- nvinfo : EIATTR_CUDA_API_VERSION
	.align		4
        /*0000*/ 	.byte	0x04, 0x37
        /*0002*/ 	.short	(.L_7 - .L_6)
.L_6:
        /*0004*/ 	.word	0x00000082


	//----- nvinfo : EIATTR_KPARAM_INFO
	.align		4
.L_7:
        /*0008*/ 	.byte	0x04, 0x17
        /*000a*/ 	.short	(.L_9 - .L_8)
.L_8:
        /*000c*/ 	.word	0x00000000
        /*0010*/ 	.short	0x0007
        /*0012*/ 	.short	0x0028
        /*0014*/ 	.byte	0x00, 0xf5, 0x21, 0x00


	//----- nvinfo : EIATTR_KPARAM_INFO
	.align		4
.L_9:
        /*0018*/ 	.byte	0x04, 0x17
        /*001a*/ 	.short	(.L_11 - .L_10)
.L_10:
        /*001c*/ 	.word	0x00000000
        /*0020*/ 	.short	0x0006
        /*0022*/ 	.short	0x0020
        /*0024*/ 	.byte	0x00, 0xf0, 0x11, 0x00


	//----- nvinfo : EIATTR_KPARAM_INFO
	.align		4
.L_11:
        /*0028*/ 	.byte	0x04, 0x17
        /*002a*/ 	.short	(.L_13 - .L_12)
.L_12:
        /*002c*/ 	.word	0x00000000
        /*0030*/ 	.short	0x0005
        /*0032*/ 	.short	0x0018
        /*0034*/ 	.byte	0x00, 0xf5, 0x21, 0x00


	//----- nvinfo : EIATTR_KPARAM_INFO
	.align		4
.L_13:
        /*0038*/ 	.byte	0x04, 0x17
        /*003a*/ 	.short	(.L_15 - .L_14)
.L_14:
        /*003c*/ 	.word	0x00000000
        /*0040*/ 	.short	0x0004
        /*0042*/ 	.short	0x0010
        /*0044*/ 	.byte	0x00, 0xf5, 0x21, 0x00


	//----- nvinfo : EIATTR_KPARAM_INFO
	.align		4
.L_15:
        /*0048*/ 	.byte	0x04, 0x17
        /*004a*/ 	.short	(.L_17 - .L_16)
.L_16:
        /*004c*/ 	.word	0x00000000
        /*0050*/ 	.short	0x0003
        /*0052*/ 	.short	0x000c
        /*0054*/ 	.byte	0x00, 0xf0, 0x11, 0x00


	//----- nvinfo : EIATTR_KPARAM_INFO
	.align		4
.L_17:
        /*0058*/ 	.byte	0x04, 0x17
        /*005a*/ 	.short	(.L_19 - .L_18)
.L_18:
        /*005c*/ 	.word	0x00000000
        /*0060*/ 	.short	0x0002
        /*0062*/ 	.short	0x0008
        /*0064*/ 	.byte	0x00, 0xf0, 0x11, 0x00


	//----- nvinfo : EIATTR_KPARAM_INFO
	.align		4
.L_19:
        /*0068*/ 	.byte	0x04, 0x17
        /*006a*/ 	.short	(.L_21 - .L_20)
.L_20:
        /*006c*/ 	.word	0x00000000
        /*0070*/ 	.short	0x0001
        /*0072*/ 	.short	0x0004
        /*0074*/ 	.byte	0x00, 0xf0, 0x11, 0x00


	//----- nvinfo : EIATTR_KPARAM_INFO
	.align		4
.L_21:
        /*0078*/ 	.byte	0x04, 0x17
        /*007a*/ 	.short	(.L_23 - .L_22)
.L_22:
        /*007c*/ 	.word	0x00000000
        /*0080*/ 	.short	0x0000
        /*0082*/ 	.short	0x0000
        /*0084*/ 	.byte	0x00, 0xf0, 0x11, 0x00


	//----- nvinfo : EIATTR_SPARSE_MMA_MASK
	.align		4
.L_23:
        /*0088*/ 	.byte	0x03, 0x50
        /*008a*/ 	.short	0x0000


	//----- nvinfo : EIATTR_MAXREG_COUNT
	.align		4
        /*008c*/ 	.byte	0x03, 0x1b
        /*008e*/ 	.short	0x0040


	//----- nvinfo : EIATTR_NUM_BARRIERS
	.align		4
        /*0090*/ 	.byte	0x02, 0x4c
        /*0092*/ 	.byte	0x01
	.zero		1


	//----- nvinfo : EIATTR_MERCURY_ISA_VERSION
	.align		4
        /*0094*/ 	.byte	0x03, 0x5f
        /*0096*/ 	.short	0x0101


	//----- nvinfo : EIATTR_VRC_CTA_INIT_COUNT
	.align		4
        /*0098*/ 	.byte	0x02, 0x4a
	.zero		1
	.zero		1


	//----- nvinfo : EIATTR_EXIT_INSTR_OFFSETS
	.align		4
        /*009c*/ 	.byte	0x04, 0x1c
        /*009e*/ 	.short	(.L_25 - .L_24)


	//   ....[0]....
.L_24:
        /*00a0*/ 	.word	0x00000710


	//----- nvinfo : EIATTR_MAX_THREADS
	.align		4
.L_25:
        /*00a4*/ 	.byte	0x04, 0x05
        /*00a6*/ 	.short	(.L_27 - .L_26)
.L_26:
        /*00a8*/ 	.word	0x00000400
        /*00ac*/ 	.word	0x00000001
        /*00b0*/ 	.word	0x00000001


	//----- nvinfo : EIATTR_CBANK_PARAM_SIZE
	.align		4
.L_27:
        /*00b4*/ 	.byte	0x03, 0x19
        /*00b6*/ 	.short	0x0030


	//----- nvinfo : EIATTR_PARAM_CBANK
	.align		4
        /*00b8*/ 	.byte	0x04, 0x0a
        /*00ba*/ 	.short	(.L_29 - .L_28)
	.align		4
.L_28:
        /*00bc*/ 	.word	index@(.nv.constant0._Z10mysgemm_v2iiifPfS_fS_)
        /*00c0*/ 	.short	0x0380
        /*00c2*/ 	.short	0x0030


	//----- nvinfo : EIATTR_SW_WAR
	.align		4
.L_29:
        /*00c4*/ 	.byte	0x04, 0x36
        /*00c6*/ 	.short	(.L_31 - .L_30)
.L_30:
        /*00c8*/ 	.word	0x00000008
.L_31:


//--------------------- .nv.callgraph             --------------------------
	.section	.nv.callgraph,"",@"SHT_CUDA_CALLGRAPH"
	.align	4
	.sectionentsize	8
	.align		4
        /*0000*/ 	.word	0x00000000
	.align		4
        /*0004*/ 	.word	0xffffffff
	.align		4
        /*0008*/ 	.word	0x00000000
	.align		4
        /*000c*/ 	.word	0xfffffffe
	.align		4
        /*0010*/ 	.word	0x00000000
	.align		4
        /*0014*/ 	.word	0xfffffffd
	.align		4
        /*0018*/ 	.word	0x00000000
	.align		4
        /*001c*/ 	.word	0xfffffffc


//--------------------- .text._Z10mysgemm_v2iiifPfS_fS_ --------------------------
	.section	.text._Z10mysgemm_v2iiifPfS_fS_,"ax",@progbits
	.align	128
        .global         _Z10mysgemm_v2iiifPfS_fS_
        .type           _Z10mysgemm_v2iiifPfS_fS_,@function
        .size           _Z10mysgemm_v2iiifPfS_fS_,(.L_x_3 - _Z10mysgemm_v2iiifPfS_fS_)
        .other          _Z10mysgemm_v2iiifPfS_fS_,@"STO_CUDA_ENTRY STV_DEFAULT"
_Z10mysgemm_v2iiifPfS_fS_:
.text._Z10mysgemm_v2iiifPfS_fS_:
[----:B------:R-:W-:Y:S08]  /*0000*/  LDC R1, c[0x0][0x37c] ;  /* 0x0000df00ff017b82 */ /* 0x000ff00000000800 */
[----:B------:R-:W0:Y:S01]  /*0010*/  LDC R0, c[0x0][0x388] ;  /* 0x0000e200ff007b82 */ /* 0x000e220000000800 */
[----:B------:R-:W1:Y:S01]  /*0020*/  S2R R27, SR_CTAID.X ;  /* 0x00000000001b7919 */ /* 0x000e620000002500 */
[----:B------:R-:W2:Y:S01]  /*0030*/  LDCU.64 UR8, c[0x0][0x358] ;  /* 0x00006b00ff0877ac */ /* 0x000ea20008000a00 */
[----:B------:R-:W-:Y:S01]  /*0040*/  HFMA2 R7, -RZ, RZ, 0, 0 ;  /* 0x00000000ff077431 */ /* 0x000fe200000001ff */
[----:B------:R-:W3:Y:S04]  /*0050*/  S2R R20, SR_TID.X ;  /* 0x0000000000147919 */ /* 0x000ee80000002100 */
[----:B------:R-:W4:Y:S01]  /*0060*/  S2UR UR5, SR_CTAID.Y ;  /* 0x00000000000579c3 */ /* 0x000f220000002600 */
[----:B------:R-:W0:Y:S02]  /*0070*/  S2R R21, SR_TID.Y ;  /* 0x0000000000157919 */ /* 0x000e240000002200 */
[----:B0-----:R-:W-:Y:S01]  /*0080*/  ISETP.GE.AND P0, PT, R0, 0x1, PT ;  /* 0x000000010000780c */ /* 0x001fe20003f06270 */
[----:B----4-:R-:W-:Y:S01]  /*0090*/  USHF.L.U32 UR5, UR5, 0x5, URZ ;  /* 0x0000000505057899 */ /* 0x010fe200080006ff */
[----:B-1----:R-:W-:-:S11]  /*00a0*/  SHF.L.U32 R27, R27, 0x5, RZ ;  /* 0x000000051b1b7819 */ /* 0x002fd600000006ff */
[----:B--23--:R-:W-:Y:S05]  /*00b0*/  @!P0 BRA `(.L_x_0) ;  /* 0x00000004005c8947 */ /* 0x00cfea0003800000 */
[----:B------:R-:W0:Y:S01]  /*00c0*/  LDC.64 R24, c[0x0][0x380] ;  /* 0x0000e000ff187b82 */ /* 0x000e220000000a00 */
[----:B------:R-:W1:Y:S01]  /*00d0*/  LDCU.128 UR12, c[0x0][0x390] ;  /* 0x00007200ff0c77ac */ /* 0x000e620008000c00 */
[----:B------:R-:W-:Y:S02]  /*00e0*/  LEA R26, R20, R21, 0x5 ;  /* 0x00000015141a7211 */ /* 0x000fe400078e28ff */
[----:B------:R-:W-:Y:S01]  /*00f0*/  MOV R7, RZ ;  /* 0x000000ff00077202 */ /* 0x000fe20000000f00 */
[----:B------:R-:W-:Y:S02]  /*0100*/  UMOV UR4, 0x400 ;  /* 0x0000040000047882 */ /* 0x000fe40000000000 */
[----:B------:R-:W-:Y:S01]  /*0110*/  UIADD3 UR6, UPT, UPT, UR4, 0x1000, URZ ;  /* 0x0000100004067890 */ /* 0x000fe2000fffe0ff */
[----:B------:R-:W2:Y:S01]  /*0120*/  S2UR UR7, SR_CgaCtaId ;  /* 0x00000000000779c3 */ /* 0x000ea20000008800 */
[C-C-:B0-----:R-:W-:Y:S01]  /*0130*/  IMAD R2, R21.reuse, R24, R20.reuse ;  /* 0x0000001815027224 */ /* 0x141fe200078e0214 */
[----:B------:R-:W-:Y:S01]  /*0140*/  SHF.L.U32 R24, R24, 0x5, RZ ;  /* 0x0000000518187819 */ /* 0x000fe200000006ff */
[----:B------:R-:W-:-:S02]  /*0150*/  IMAD R4, R21, R25, R20 ;  /* 0x0000001915047224 */ /* 0x000fc400078e0214 */
[----:B------:R-:W-:-:S04]  /*0160*/  IMAD.WIDE R2, R2, 0x4, RZ ;  /* 0x0000000402027825 */ /* 0x000fc800078e02ff */
[----:B------:R-:W-:Y:S01]  /*0170*/  IMAD.WIDE R4, R4, 0x4, RZ ;  /* 0x0000000404047825 */ /* 0x000fe200078e02ff */
[----:B--2---:R-:W-:Y:S02]  /*0180*/  ULEA UR6, UR7, UR6, 0x18 ;  /* 0x0000000607067291 */ /* 0x004fe4000f8ec0ff */
[----:B------:R-:W-:Y:S01]  /*0190*/  ULEA UR4, UR7, UR4, 0x18 ;  /* 0x0000000407047291 */ /* 0x000fe2000f8ec0ff */
[----:B------:R-:W-:Y:S02]  /*01a0*/  IMAD R25, R25, UR5, RZ ;  /* 0x0000000519197c24 */ /* 0x000fe4000f8e02ff */
[----:B------:R-:W-:Y:S01]  /*01b0*/  IMAD.WIDE R2, R27, 0x4, R2 ;  /* 0x000000041b027825 */ /* 0x000fe200078e0202 */
[----:B------:R-:W-:Y:S02]  /*01c0*/  LEA R22, R21, UR6, 0x7 ;  /* 0x0000000615167c11 */ /* 0x000fe4000f8e38ff */
[----:B------:R-:W-:Y:S01]  /*01d0*/  LEA R26, R26, UR4, 0x2 ;  /* 0x000000041a1a7c11 */ /* 0x000fe2000f8e10ff */
[----:B------:R-:W-:Y:S01]  /*01e0*/  IMAD.WIDE R4, R25, 0x4, R4 ;  /* 0x0000000419047825 */ /* 0x000fe200078e0204 */
[----:B-1----:R-:W-:-:S02]  /*01f0*/  IADD3 R28, P0, PT, R2, UR12, RZ ;  /* 0x0000000c021c7c10 */ /* 0x002fc4000ff1e0ff */
[----:B------:R-:W-:Y:S02]  /*0200*/  LEA R25, R21, R20, 0x5 ;  /* 0x0000001415197211 */ /* 0x000fe400078e28ff */
[----:B------:R-:W-:Y:S02]  /*0210*/  IADD3 R2, P1, PT, R4, UR14, RZ ;  /* 0x0000000e04027c10 */ /* 0x000fe4000ff3e0ff */
[----:B------:R-:W-:Y:S02]  /*0220*/  IADD3.X R29, PT, PT, R3, UR13, RZ, P0, !PT ;  /* 0x0000000d031d7c10 */ /* 0x000fe400087fe4ff */
[----:B------:R-:W-:Y:S02]  /*0230*/  IADD3.X R3, PT, PT, R5, UR15, RZ, P1, !PT ;  /* 0x0000000f05037c10 */ /* 0x000fe40008ffe4ff */
[----:B------:R-:W-:Y:S02]  /*0240*/  LEA R25, R25, UR6, 0x2 ;  /* 0x0000000619197c11 */ /* 0x000fe4000f8e10ff */
[----:B------:R-:W-:Y:S01]  /*0250*/  LEA R23, R20, UR4, 0x7 ;  /* 0x0000000414177c11 */ /* 0x000fe2000f8e38ff */
[----:B------:R-:W-:-:S06]  /*0260*/  UMOV UR4, URZ ;  /* 0x000000ff00047c82 */ /* 0x000fcc0008000000 */
.L_x_1:
[----:B------:R0:W2:Y:S04]  /*0270*/  LDG.E R5, desc[UR8][R28.64] ;  /* 0x000000081c057981 */ /* 0x0000a8000c1e1900 */
[----:B------:R1:W3:Y:S01]  /*0280*/  LDG.E R4, desc[UR8][R2.64] ;  /* 0x0000000802047981 */ /* 0x0002e2000c1e1900 */
[----:B------:R-:W-:Y:S01]  /*0290*/  UIADD3 UR4, UPT, UPT, UR4, 0x20, URZ ;  /* 0x0000002004047890 */ /* 0x000fe2000fffe0ff */
[----:B0-----:R-:W-:-:S05]  /*02a0*/  IMAD.WIDE R28, R24, 0x4, R28 ;  /* 0x00000004181c7825 */ /* 0x001fca00078e021c */
[----:B------:R-:W-:Y:S02]  /*02b0*/  ISETP.LE.AND P0, PT, R0, UR4, PT ;  /* 0x0000000400007c0c */ /* 0x000fe4000bf03270 */
[----:B-1----:R-:W-:-:S04]  /*02c0*/  IADD3 R2, P1, PT, R2, 0x80, RZ ;  /* 0x0000008002027810 */ /* 0x002fc80007f3e0ff */
[----:B------:R-:W-:Y:S01]  /*02d0*/  IADD3.X R3, PT, PT, RZ, R3, RZ, P1, !PT ;  /* 0x00000003ff037210 */ /* 0x000fe20000ffe4ff */
[----:B--2---:R-:W-:Y:S04]  /*02e0*/  STS [R26], R5 ;  /* 0x000000051a007388 */ /* 0x004fe80000000800 */
[----:B---3--:R-:W-:Y:S01]  /*02f0*/  STS [R25], R4 ;  /* 0x0000000419007388 */ /* 0x008fe20000000800 */
[----:B------:R-:W-:Y:S06]  /*0300*/  BAR.SYNC.DEFER_BLOCKING 0x0 ;  /* 0x0000000000007b1d */ /* 0x000fec0000010000 */
[----:B------:R-:W-:Y:S04]  /*0310*/  LDS.128 R12, [R23] ;  /* 0x00000000170c7984 */ /* 0x000fe80000000c00 */
[----:B------:R-:W0:Y:S04]  /*0320*/  LDS.128 R16, [R22] ;  /* 0x0000000016107984 */ /* 0x000e280000000c00 */
[----:B------:R-:W-:Y:S01]  /*0330*/  LDS.128 R8, [R23+0x10] ;  /* 0x0000100017087984 */ /* 0x000fe20000000c00 */
[----:B0-----:R-:W-:-:S03]  /*0340*/  FFMA R12, R12, R16, R7 ;  /* 0x000000100c0c7223 */ /* 0x001fc60000000007 */
[----:B------:R-:W0:Y:S01]  /*0350*/  LDS.128 R4, [R22+0x10] ;  /* 0x0000100016047984 */ /* 0x000e220000000c00 */
[----:B------:R-:W-:-:S04]  /*0360*/  FFMA R13, R13, R17, R12 ;  /* 0x000000110d0d7223 */ /* 0x000fc8000000000c */
[----:B------:R-:W-:-:S04]  /*0370*/  FFMA R14, R14, R18, R13 ;  /* 0x000000120e0e7223 */ /* 0x000fc8000000000d */
[----:B------:R-:W-:Y:S02]  /*0380*/  FFMA R15, R15, R19, R14 ;  /* 0x000000130f0f7223 */ /* 0x000fe4000000000e */
[----:B------:R-:W-:Y:S02]  /*0390*/  LDS.128 R16, [R23+0x20] ;  /* 0x0000200017107984 */ /* 0x000fe40000000c00 */
[----:B0-----:R-:W-:Y:S02]  /*03a0*/  FFMA R8, R8, R4, R15 ;  /* 0x0000000408087223 */ /* 0x001fe4000000000f */
[----:B------:R-:W0:Y:S02]  /*03b0*/  LDS.128 R12, [R22+0x20] ;  /* 0x00002000160c7984 */ /* 0x000e240000000c00 */
        /* <DEDUP_REMOVED lines=32> */
[----:B------:R-:W-:-:S04]  /*05c0*/  FFMA R15, R15, R19, R14 ;  /* 0x000000130f0f7223 */ /* 0x000fc8000000000e */
[----:B0-----:R-:W-:-:S04]  /*05d0*/  FFMA R4, R4, R8, R15 ;  /* 0x0000000804047223 */ /* 0x001fc8000000000f */
[----:B------:R-:W-:-:S04]  /*05e0*/  FFMA R5, R5, R9, R4 ;  /* 0x0000000905057223 */ /* 0x000fc80000000004 */
[----:B------:R-:W-:-:S04]  /*05f0*/  FFMA R6, R6, R10, R5 ;  /* 0x0000000a06067223 */ /* 0x000fc80000000005 */
[----:B------:R-:W-:Y:S01]  /*0600*/  FFMA R7, R7, R11, R6 ;  /* 0x0000000b07077223 */ /* 0x000fe20000000006 */
[----:B------:R-:W-:Y:S06]  /*0610*/  BAR.SYNC.DEFER_BLOCKING 0x0 ;  /* 0x0000000000007b1d */ /* 0x000fec0000010000 */
[----:B------:R-:W-:Y:S05]  /*0620*/  @!P0 BRA `(.L_x_1) ;  /* 0xfffffffc00108947 */ /* 0x000fea000383ffff */
.L_x_0:
[----:B------:R-:W0:Y:S01]  /*0630*/  LDCU.64 UR6, c[0x0][0x3a8] ;  /* 0x00007500ff0677ac */ /* 0x000e220008000a00 */
[----:B------:R-:W-:Y:S02]  /*0640*/  IMAD R21, R21, R0, R20 ;  /* 0x0000000015157224 */ /* 0x000fe400078e0214 */
[----:B------:R-:W-:Y:S01]  /*0650*/  IMAD R0, R0, UR5, R27 ;  /* 0x0000000500007c24 */ /* 0x000fe2000f8e021b */
[----:B------:R-:W1:Y:S02]  /*0660*/  LDCU UR4, c[0x0][0x3a0] ;  /* 0x00007400ff0477ac */ /* 0x000e640008000800 */
[----:B------:R-:W-:Y:S02]  /*0670*/  SHF.R.S32.HI R3, RZ, 0x1f, R21 ;  /* 0x0000001fff037819 */ /* 0x000fe40000011415 */
[C---:B------:R-:W-:Y:S01]  /*0680*/  IADD3 R21, P0, PT, R0.reuse, R21, RZ ;  /* 0x0000001500157210 */ /* 0x040fe20007f1e0ff */
[----:B------:R-:W2:Y:S03]  /*0690*/  LDCU UR5, c[0x0][0x38c] ;  /* 0x00007180ff0577ac */ /* 0x000ea60008000800 */
[----:B------:R-:W-:-:S02]  /*06a0*/  LEA.HI.X.SX32 R0, R0, R3, 0x1, P0 ;  /* 0x0000000300007211 */ /* 0x000fc400000f0eff */
[----:B0-----:R-:W-:-:S04]  /*06b0*/  LEA R2, P0, R21, UR6, 0x2 ;  /* 0x0000000615027c11 */ /* 0x001fc8000f8010ff */
[----:B------:R-:W-:-:S05]  /*06c0*/  LEA.HI.X R3, R21, UR7, R0, 0x2, P0 ;  /* 0x0000000715037c11 */ /* 0x000fca00080f1400 */
[----:B------:R-:W1:Y:S02]  /*06d0*/  LDG.E R0, desc[UR8][R2.64] ;  /* 0x0000000802007981 */ /* 0x000e64000c1e1900 */
[----:B-1----:R-:W-:-:S04]  /*06e0*/  FMUL R0, R0, UR4 ;  /* 0x0000000400007c20 */ /* 0x002fc80008400000 */
[----:B--2---:R-:W-:-:S05]  /*06f0*/  FFMA R7, R7, UR5, R0 ;  /* 0x0000000507077c23 */ /* 0x004fca0008000000 */
[----:B------:R-:W-:Y:S01]  /*0700*/  STG.E desc[UR8][R2.64], R7 ;  /* 0x0000000702007986 */ /* 0x000fe2000c101908 */
[----:B------:R-:W-:Y:S05]  /*0710*/  EXIT ;  /* 0x000000000000794d */ /* 0x000fea0003800000 */
.L_x_2:
[----:B------:R-:W-:-:S00]  /*0720*/  BRA `(.L_x_2) ;  /* 0xfffffffc00fc7947 */ /* 0x000fc0000383ffff */
[----:B------:R-:W-:-:S00]  /*0730*/  NOP ;  /* 0x0000000000007918 */ /* 0x000fc00000000000 */
        /* <DEDUP_REMOVED lines=12> */
.L_x_3:


//--------------------- .nv.shared._Z10mysgemm_v2iiifPfS_fS_ --------------------------
	.section	.nv.shared._Z10mysgemm_v2iiifPfS_fS_,"aw",@nobits
	.sectionflags	@""
	.align	4
.nv.shared._Z10mysgemm_v2iiifPfS_fS_:
	.zero		9216


//--------------------- .nv.shared.reserved.0     --------------------------
	.section	.nv.shared.reserved.0,"aw",@nobits
	.weak		__nv_reservedSMEM_offset_0_alias
	.size		__nv_reservedSMEM_offset_0_alias, 0, 64
	.other		__nv_reservedSMEM_offset_0_alias,@"STO_CUDA_RESERVED_SHARED STV_DEFAULT"
__nv_reservedSMEM_offset_0_alias:
	.zero		0
	.zero		64


//--------------------- .nv.constant0._Z10mysgemm_v2iiifPfS_fS_ --------------------------
	.section	.nv.constant0._Z10mysgemm_v2iiifPfS_fS_,"a",@progbits
	.sectionflags	@""
	.align	4
.nv.constant0._Z10mysgemm_v2iiifPfS_fS_:
	.zero		944


//--------------------- SYMBOLS --------------------------

	.type		.nv.reservedSmem.offset0,@object
	.size		.nv.reservedSmem.offset0,0x4
	.type		.nv.reservedSmem.cap,@object
	.size		.nv.reservedSmem.cap,0x4
